	.headerflags	@"EF_CUDA_TEXMODE_UNIFIED EF_CUDA_64BIT_ADDRESS EF_CUDA_ACCELERATORS EF_CUDA_SM90 EF_CUDA_VIRTUAL_SM(EF_CUDA_SM90)"
	.elftype	@"ET_EXEC"


//--------------------- .nv.info                  --------------------------
	.section	.nv.info,"",@"SHT_CUDA_INFO"
	.align	4


	//----- nvinfo : EIATTR_REGCOUNT
	.align		4
        /*0000*/ 	.byte	0x04, 0x2f
        /*0002*/ 	.short	(.L_3 - .L_2)
	.align		4
.L_2:
        /*0004*/ 	.word	index@(triton_poi_fused__native_batch_norm_legit_no_training_convolution_0)
        /*0008*/ 	.word	0x00000016


	//----- nvinfo : EIATTR_MIN_STACK_SIZE
	.align		4
.L_3:
        /*000c*/ 	.byte	0x04, 0x12
        /*000e*/ 	.short	(.L_5 - .L_4)
	.align		4
.L_4:
        /*0010*/ 	.word	index@(triton_poi_fused__native_batch_norm_legit_no_training_convolution_0)
        /*0014*/ 	.word	0x00000000


	//----- nvinfo : EIATTR_FRAME_SIZE
	.align		4
.L_5:
        /*0018*/ 	.byte	0x04, 0x11
        /*001a*/ 	.short	(.L_7 - .L_6)
	.align		4
.L_6:
        /*001c*/ 	.word	index@(triton_poi_fused__native_batch_norm_legit_no_training_convolution_0)
        /*0020*/ 	.word	0x00000000


	//----- nvinfo : EIATTR_MIN_STACK_SIZE
	.align		4
.L_7:
        /*0024*/ 	.byte	0x04, 0x12
        /*0026*/ 	.short	(.L_9 - .L_8)
	.align		4
.L_8:
        /*0028*/ 	.word	index@(triton_poi_fused__native_batch_norm_legit_no_training_convolution_0)
        /*002c*/ 	.word	0x00000000
.L_9:


//--------------------- .nv.info.triton_poi_fused__native_batch_norm_legit_no_training_convolution_0 --------------------------
	.section	.nv.info.triton_poi_fused__native_batch_norm_legit_no_training_convolution_0,"",@"SHT_CUDA_INFO"
	.sectionflags	@""
	.align	4


	//----- nvinfo : EIATTR_CUDA_API_VERSION
	.align		4
        /*0000*/ 	.byte	0x04, 0x37
        /*0002*/ 	.short	(.L_11 - .L_10)
.L_10:
        /*0004*/ 	.word	0x0000007c


	//----- nvinfo : EIATTR_KPARAM_INFO
	.align		4
.L_11:
        /*0008*/ 	.byte	0x04, 0x17
        /*000a*/ 	.short	(.L_13 - .L_12)
.L_12:
        /*000c*/ 	.word	0x00000000
        /*0010*/ 	.short	0x0007
        /*0012*/ 	.short	0x0038
        /*0014*/ 	.byte	0x00, 0xf0, 0x11, 0x00


	//----- nvinfo : EIATTR_KPARAM_INFO
	.align		4
.L_13:
        /*0018*/ 	.byte	0x04, 0x17
        /*001a*/ 	.short	(.L_15 - .L_14)
.L_14:
        /*001c*/ 	.word	0x00000000
        /*0020*/ 	.short	0x0006
        /*0022*/ 	.short	0x0030
        /*0024*/ 	.byte	0x00, 0xf4, 0x21, 0x00


	//----- nvinfo : EIATTR_KPARAM_INFO
	.align		4
.L_15:
        /*0028*/ 	.byte	0x04, 0x17
        /*002a*/ 	.short	(.L_17 - .L_16)
.L_16:
        /*002c*/ 	.word	0x00000000
        /*0030*/ 	.short	0x0005
        /*0032*/ 	.short	0x0028
        /*0034*/ 	.byte	0x00, 0xf4, 0x21, 0x00


	//----- nvinfo : EIATTR_KPARAM_INFO
	.align		4
.L_17:
        /*0038*/ 	.byte	0x04, 0x17
        /*003a*/ 	.short	(.L_19 - .L_18)
.L_18:
        /*003c*/ 	.word	0x00000000
        /*0040*/ 	.short	0x0004
        /*0042*/ 	.short	0x0020
        /*0044*/ 	.byte	0x00, 0xf4, 0x21, 0x00


	//----- nvinfo : EIATTR_KPARAM_INFO
	.align		4
.L_19:
        /*0048*/ 	.byte	0x04, 0x17
        /*004a*/ 	.short	(.L_21 - .L_20)
.L_20:
        /*004c*/ 	.word	0x00000000
        /*0050*/ 	.short	0x0003
        /*0052*/ 	.short	0x0018
        /*0054*/ 	.byte	0x00, 0xf4, 0x21, 0x00


	//----- nvinfo : EIATTR_KPARAM_INFO
	.align		4
.L_21:
        /*0058*/ 	.byte	0x04, 0x17
        /*005a*/ 	.short	(.L_23 - .L_22)
.L_22:
        /*005c*/ 	.word	0x00000000
        /*0060*/ 	.short	0x0002
        /*0062*/ 	.short	0x0010
        /*0064*/ 	.byte	0x00, 0xf4, 0x21, 0x00


	//----- nvinfo : EIATTR_KPARAM_INFO
	.align		4
.L_23:
        /*0068*/ 	.byte	0x04, 0x17
        /*006a*/ 	.short	(.L_25 - .L_24)
.L_24:
        /*006c*/ 	.word	0x00000000
        /*0070*/ 	.short	0x0001
        /*0072*/ 	.short	0x0008
        /*0074*/ 	.byte	0x00, 0xf4, 0x21, 0x00


	//----- nvinfo : EIATTR_KPARAM_INFO
	.align		4
.L_25:
        /*0078*/ 	.byte	0x04, 0x17
        /*007a*/ 	.short	(.L_27 - .L_26)
.L_26:
        /*007c*/ 	.word	0x00000000
        /*0080*/ 	.short	0x0000
        /*0082*/ 	.short	0x0000
        /*0084*/ 	.byte	0x00, 0xf4, 0x21, 0x00


	//----- nvinfo : EIATTR_SPARSE_MMA_MASK
	.align		4
.L_27:
        /*0088*/ 	.byte	0x03, 0x50
        /*008a*/ 	.short	0x0000


	//----- nvinfo : EIATTR_MAXREG_COUNT
	.align		4
        /*008c*/ 	.byte	0x03, 0x1b
        /*008e*/ 	.short	0x00ff


	//----- nvinfo : EIATTR_EXIT_INSTR_OFFSETS
	.align		4
        /*0090*/ 	.byte	0x04, 0x1c
        /*0092*/ 	.short	(.L_29 - .L_28)


	//   ....[0]....
.L_28:
        /*0094*/ 	.word	0x00000380


	//----- nvinfo : EIATTR_REQNTID
	.align		4
.L_29:
        /*0098*/ 	.byte	0x04, 0x10
        /*009a*/ 	.short	(.L_31 - .L_30)
.L_30:
        /*009c*/ 	.word	0x00000080
        /*00a0*/ 	.word	0x00000001
        /*00a4*/ 	.word	0x00000001


	//----- nvinfo : EIATTR_CBANK_PARAM_SIZE
	.align		4
.L_31:
        /*00a8*/ 	.byte	0x03, 0x19
        /*00aa*/ 	.short	0x003c


	//----- nvinfo : EIATTR_PARAM_CBANK
	.align		4
        /*00ac*/ 	.byte	0x04, 0x0a
        /*00ae*/ 	.short	(.L_33 - .L_32)
	.align		4
.L_32:
        /*00b0*/ 	.word	index@(.nv.constant0.triton_poi_fused__native_batch_norm_legit_no_training_convolution_0)
        /*00b4*/ 	.short	0x0210
        /*00b6*/ 	.short	0x003c


	//----- nvinfo : EIATTR_SW_WAR
	.align		4
.L_33:
        /*00b8*/ 	.byte	0x04, 0x36
        /*00ba*/ 	.short	(.L_35 - .L_34)
.L_34:
        /*00bc*/ 	.word	0x00000008
.L_35:


//--------------------- .nv.callgraph             --------------------------
	.section	.nv.callgraph,"",@"SHT_CUDA_CALLGRAPH"
	.align	4
	.sectionentsize	8
	.align		4
        /*0000*/ 	.word	0x00000000
	.align		4
        /*0004*/ 	.word	0xffffffff
	.align		4
        /*0008*/ 	.word	0x00000000
	.align		4
        /*000c*/ 	.word	0xfffffffe
	.align		4
        /*0010*/ 	.word	0x00000000
	.align		4
        /*0014*/ 	.word	0xfffffffd
	.align		4
        /*0018*/ 	.word	0x00000000
	.align		4
        /*001c*/ 	.word	0xfffffffc


//--------------------- .nv.constant4             --------------------------
	.section	.nv.constant4,"a",@progbits
	.align	8
	.align		8
.nv.constant4:
        /*0000*/ 	.dword	_$_str
	.align		8
        /*0008*/ 	.dword	_$_str_$_2


//--------------------- .text.triton_poi_fused__native_batch_norm_legit_no_training_convolution_0 --------------------------
	.section	.text.triton_poi_fused__native_batch_norm_legit_no_training_convolution_0,"ax",@progbits
	.align	128
        .global         triton_poi_fused__native_batch_norm_legit_no_training_convolution_0
        .type           triton_poi_fused__native_batch_norm_legit_no_training_convolution_0,@function
        .size           triton_poi_fused__native_batch_norm_legit_no_training_convolution_0,(.L_x_1 - triton_poi_fused__native_batch_norm_legit_no_training_convolution_0)
        .other          triton_poi_fused__native_batch_norm_legit_no_training_convolution_0,@"STO_CUDA_ENTRY STV_DEFAULT"
triton_poi_fused__native_batch_norm_legit_no_training_convolution_0:
.text.triton_poi_fused__native_batch_norm_legit_no_training_convolution_0:
[----:B------:R-:W-:Y:S01]  /*0000*/  LDC R1, c[0x0][0x28] ;  /* 0x00000a00ff017b82 */ /* 0x000fe20000000800 */
[----:B------:R-:W1:Y:S07]  /*0010*/  S2R R0, SR_TID.X ;  /* 0x0000000000007919 */ /* 0x000e6e0000002100 */
[----:B------:R-:W2:Y:S01]  /*0020*/  LDC.64 R14, c[0x0][0x228] ;  /* 0x00008a00ff0e7b82 */ /* 0x000ea20000000a00 */
[----:B------:R-:W-:Y:S01]  /*0030*/  ULDC.64 UR4, c[0x0][0x208] ;  /* 0x0000820000047ab9 */ /* 0x000fe20000000a00 */
[----:B------:R-:W3:Y:S06]  /*0040*/  S2R R5, SR_CTAID.X ;  /* 0x0000000000057919 */ /* 0x000eec0000002500 */
[----:B------:R-:W4:Y:S08]  /*0050*/  LDC.64 R10, c[0x0][0x218] ;  /* 0x00008600ff0a7b82 */ /* 0x000f300000000a00 */
[----:B------:R-:W5:Y:S08]  /*0060*/  LDC.64 R12, c[0x0][0x220] ;  /* 0x00008800ff0c7b82 */ /* 0x000f700000000a00 */
[----:B------:R-:W4:Y:S01]  /*0070*/  LDC.64 R16, c[0x0][0x230] ;  /* 0x00008c00ff107b82 */ /* 0x000f220000000a00 */
[----:B-1----:R-:W-:-:S02]  /*0080*/  SHF.L.U32 R0, R0, 0x1, RZ ;  /* 0x0000000100007819 */ /* 0x002fc400000006ff */
[----:B---3--:R-:W-:Y:S02]  /*0090*/  SHF.R.S32.HI R3, RZ, 0x17, R5 ;  /* 0x00000017ff037819 */ /* 0x008fe40000011405 */
[----:B------:R-:W-:Y:S02]  /*00a0*/  LOP3.LUT R0, R0, 0xfe, RZ, 0xc0, !PT ;  /* 0x000000fe00007812 */ /* 0x000fe400078ec0ff */
[----:B------:R-:W-:Y:S02]  /*00b0*/  SGXT R3, R3, 0x1 ;  /* 0x000000010303781a */ /* 0x000fe40000000200 */
[----:B------:R-:W-:Y:S02]  /*00c0*/  LEA R0, R5, R0, 0x8 ;  /* 0x0000000005007211 */ /* 0x000fe400078e40ff */
[----:B------:R-:W1:Y:S02]  /*00d0*/  LDC.64 R4, c[0x0][0x238] ;  /* 0x00008e00ff047b82 */ /* 0x000e640000000a00 */
[----:B------:R-:W-:-:S04]  /*00e0*/  LEA.HI R3, R3, R0, RZ, 0x4 ;  /* 0x0000000003037211 */ /* 0x000fc800078f20ff */
[--C-:B------:R-:W-:Y:S02]  /*00f0*/  SHF.R.S32.HI R2, RZ, 0x4, R3.reuse ;  /* 0x00000004ff027819 */ /* 0x100fe40000011403 */
[----:B------:R-:W-:-:S04]  /*0100*/  SHF.R.S32.HI R3, RZ, 0x1f, R3 ;  /* 0x0000001fff037819 */ /* 0x000fc80000011403 */
[----:B------:R-:W-:-:S04]  /*0110*/  LEA.HI R3, R3, R2, RZ, 0x7 ;  /* 0x0000000203037211 */ /* 0x000fc800078f38ff */
[----:B------:R-:W-:-:S04]  /*0120*/  LOP3.LUT R3, R3, 0xffffff80, RZ, 0xc0, !PT ;  /* 0xffffff8003037812 */ /* 0x000fc800078ec0ff */
[----:B------:R-:W-:Y:S02]  /*0130*/  IADD3 R19, R2, -R3, RZ ;  /* 0x8000000302137210 */ /* 0x000fe40007ffe0ff */
[----:B------:R-:W3:Y:S03]  /*0140*/  LDC.64 R2, c[0x0][0x210] ;  /* 0x00008400ff027b82 */ /* 0x000ee60000000a00 */
[----:B--2---:R-:W-:-:S05]  /*0150*/  IMAD.WIDE R14, R19, 0x4, R14 ;  /* 0x00000004130e7825 */ /* 0x004fca00078e020e */
[----:B------:R2:W2:Y:S01]  /*0160*/  LDG.E.EL R18, desc[UR4][R14.64] ;  /* 0x000000040e127981 */ /* 0x0004a2000c2e1900 */
[----:B----4-:R-:W-:-:S04]  /*0170*/  IMAD.WIDE R10, R19, 0x4, R10 ;  /* 0x00000004130a7825 */ /* 0x010fc800078e020a */
[----:B-----5:R-:W-:Y:S01]  /*0180*/  IMAD.WIDE R12, R19, 0x4, R12 ;  /* 0x00000004130c7825 */ /* 0x020fe200078e020c */
[----:B------:R4:W5:Y:S04]  /*0190*/  LDG.E.EL R8, desc[UR4][R10.64] ;  /* 0x000000040a087981 */ /* 0x000968000c2e1900 */
[----:B------:R-:W5:Y:S01]  /*01a0*/  LDG.E.EL R9, desc[UR4][R12.64] ;  /* 0x000000040c097981 */ /* 0x000f62000c2e1900 */
[----:B---3--:R-:W-:-:S05]  /*01b0*/  IMAD.WIDE R2, R0, 0x4, R2 ;  /* 0x0000000400027825 */ /* 0x008fca00078e0202 */
[----:B------:R-:W5:Y:S01]  /*01c0*/  LDG.E.64 R6, desc[UR4][R2.64] ;  /* 0x0000000402067981 */ /* 0x000f62000c1e1b00 */
[----:B0-2---:R-:W-:-:S04]  /*01d0*/  IMAD.WIDE R14, R19, 0x4, R16 ;  /* 0x00000004130e7825 */ /* 0x005fc800078e0210 */
[----:B-1----:R-:W-:Y:S02]  /*01e0*/  IMAD.WIDE R16, R19, 0x4, R4 ;  /* 0x0000000413107825 */ /* 0x002fe400078e0204 */
[----:B------:R-:W2:Y:S01]  /*01f0*/  LDG.E.EL R14, desc[UR4][R14.64] ;  /* 0x000000040e0e7981 */ /* 0x000ea2000c2e1900 */
[----:B----4-:R-:W-:Y:S01]  /*0200*/  HFMA2.MMA R10, -RZ, RZ, 1.625, 0 ;  /* 0x3e800000ff0a7435 */ /* 0x010fe200000001ff */
[----:B------:R-:W0:Y:S02]  /*0210*/  LDC.64 R4, c[0x0][0x240] ;  /* 0x00009000ff047b82 */ /* 0x000e240000000a00 */
[----:B------:R-:W2:Y:S01]  /*0220*/  LDG.E.EL R17, desc[UR4][R16.64] ;  /* 0x0000000410117981 */ /* 0x000ea2000c2e1900 */
[----:B0-----:R-:W-:-:S04]  /*0230*/  IMAD.WIDE R4, R0, 0x4, R4 ;  /* 0x0000000400047825 */ /* 0x001fc800078e0204 */
[----:B------:R-:W-:-:S04]  /*0240*/  FADD R18, R18, 9.9999997473787516356e-06 ;  /* 0x3727c5ac12127421 */ /* 0x000fc80000000000 */
[----:B------:R-:W0:Y:S02]  /*0250*/  MUFU.SQRT R19, R18 ;  /* 0x0000001200137308 */ /* 0x000e240000002000 */
[C---:B0-----:R-:W-:Y:S02]  /*0260*/  FSETP.GT.AND P0, PT, R19.reuse, 8.50705917302346158658e+37, PT ;  /* 0x7e8000001300780b */ /* 0x041fe40003f04000 */
[----:B------:R-:W-:-:S11]  /*0270*/  FSETP.GEU.AND P1, PT, R19, 1.175494350822287508e-38, PT ;  /* 0x008000001300780b */ /* 0x000fd60003f2e000 */
[----:B------:R-:W-:-:S04]  /*0280*/  @P0 FMUL R19, R19, 0.25 ;  /* 0x3e80000013130820 */ /* 0x000fc80000400000 */
[----:B------:R-:W-:-:S06]  /*0290*/  @!P1 FMUL R19, R19, 16777216 ;  /* 0x4b80000013139820 */ /* 0x000fcc0000400000 */
[----:B------:R-:W0:Y:S01]  /*02a0*/  MUFU.RCP R19, R19 ;  /* 0x0000001300137308 */ /* 0x000e220000001000 */
[----:B------:R-:W-:Y:S01]  /*02b0*/  FSEL R10, R10, 1, P0 ;  /* 0x3f8000000a0a7808 */ /* 0x000fe20000000000 */
[--C-:B-----5:R-:W-:Y:S01]  /*02c0*/  FADD R6, R6, R8.reuse ;  /* 0x0000000806067221 */ /* 0x120fe20000000000 */
[----:B------:R-:W-:-:S03]  /*02d0*/  FADD R7, R7, R8 ;  /* 0x0000000807077221 */ /* 0x000fc60000000000 */
[----:B------:R-:W-:Y:S01]  /*02e0*/  @!P1 FMUL R10, R10, 16777216 ;  /* 0x4b8000000a0a9820 */ /* 0x000fe20000400000 */
[C---:B------:R-:W-:Y:S01]  /*02f0*/  FADD R8, -R9.reuse, R6 ;  /* 0x0000000609087221 */ /* 0x040fe20000000100 */
[----:B------:R-:W-:Y:S02]  /*0300*/  FADD R9, -R9, R7 ;  /* 0x0000000709097221 */ /* 0x000fe40000000100 */
[----:B0-----:R-:W-:-:S04]  /*0310*/  FMUL R10, R19, R10 ;  /* 0x0000000a130a7220 */ /* 0x001fc80000400000 */
[-C--:B------:R-:W-:Y:S01]  /*0320*/  FMUL R8, R8, R10.reuse ;  /* 0x0000000a08087220 */ /* 0x080fe20000400000 */
[----:B------:R-:W-:-:S03]  /*0330*/  FMUL R10, R9, R10 ;  /* 0x0000000a090a7220 */ /* 0x000fc60000400000 */
[C-C-:B--2---:R-:W-:Y:S01]  /*0340*/  FFMA R8, R14.reuse, R8, R17.reuse ;  /* 0x000000080e087223 */ /* 0x144fe20000000011 */
[----:B------:R-:W-:Y:S01]  /*0350*/  FFMA R9, R14, R10, R17 ;  /* 0x0000000a0e097223 */ /* 0x000fe20000000011 */
[----:B------:R-:W-:Y:S04]  /*0360*/  STG.E.64 desc[UR4][R2.64], R6 ;  /* 0x0000000602007986 */ /* 0x000fe8000c101b04 */
[----:B------:R-:W-:Y:S01]  /*0370*/  STG.E.64 desc[UR4][R4.64], R8 ;  /* 0x0000000804007986 */ /* 0x000fe2000c101b04 */
[----:B------:R-:W-:Y:S05]  /*0380*/  EXIT ;  /* 0x000000000000794d */ /* 0x000fea0003800000 */
.L_x_0:
[----:B------:R-:W-:-:S00]  /*0390*/  BRA `(.L_x_0) ;  /* 0xfffffffc00fc7947 */ /* 0x000fc0000383ffff */
[----:B------:R-:W-:-:S00]  /*03a0*/  NOP ;  /* 0x0000000000007918 */ /* 0x000fc00000000000 */
        /* <DEDUP_REMOVED lines=13> */
.L_x_1:


//--------------------- .nv.global.init           --------------------------
	.section	.nv.global.init,"aw",@progbits
.nv.global.init:
	.type		_$_str,@object
	.size		_$_str,(_$_str_$_2 - _$_str)
_$_str:
        /*0000*/ 	.byte	0x5f, 0x5f, 0x43, 0x55, 0x44, 0x41, 0x5f, 0x46, 0x54, 0x5a, 0x00
	.type		_$_str_$_2,@object
	.size		_$_str_$_2,(.L_1 - _$_str_$_2)
_$_str_$_2:
        /*000b*/ 	.byte	0x5f, 0x5f, 0x43, 0x55, 0x44, 0x41, 0x5f, 0x50, 0x52, 0x45, 0x43, 0x5f, 0x53, 0x51, 0x52, 0x54
        /*001b*/ 	.byte	0x00
.L_1:


//--------------------- .nv.constant0.triton_poi_fused__native_batch_norm_legit_no_training_convolution_0 --------------------------
	.section	.nv.constant0.triton_poi_fused__native_batch_norm_legit_no_training_convolution_0,"a",@progbits
	.sectionflags	@""
	.align	4
.nv.constant0.triton_poi_fused__native_batch_norm_legit_no_training_convolution_0:
	.zero		588
